	.headerflags	@"EF_CUDA_TEXMODE_UNIFIED EF_CUDA_64BIT_ADDRESS EF_CUDA_ACCELERATORS EF_CUDA_SM90 EF_CUDA_VIRTUAL_SM(EF_CUDA_SM90)"
	.elftype	@"ET_EXEC"


//--------------------- .nv.info                  --------------------------
	.section	.nv.info,"",@"SHT_CUDA_INFO"
	.align	4


	//----- nvinfo : EIATTR_REGCOUNT
	.align		4
        /*0000*/ 	.byte	0x04, 0x2f
        /*0002*/ 	.short	(.L_1 - .L_0)
	.align		4
.L_0:
        /*0004*/ 	.word	index@(triton_poi_fused_max_pool2d_with_indices_1)
        /*0008*/ 	.word	0x0000001d


	//----- nvinfo : EIATTR_MIN_STACK_SIZE
	.align		4
.L_1:
        /*000c*/ 	.byte	0x04, 0x12
        /*000e*/ 	.short	(.L_3 - .L_2)
	.align		4
.L_2:
        /*0010*/ 	.word	index@(triton_poi_fused_max_pool2d_with_indices_1)
        /*0014*/ 	.word	0x00000000


	//----- nvinfo : EIATTR_FRAME_SIZE
	.align		4
.L_3:
        /*0018*/ 	.byte	0x04, 0x11
        /*001a*/ 	.short	(.L_5 - .L_4)
	.align		4
.L_4:
        /*001c*/ 	.word	index@(triton_poi_fused_max_pool2d_with_indices_1)
        /*0020*/ 	.word	0x00000000


	//----- nvinfo : EIATTR_MIN_STACK_SIZE
	.align		4
.L_5:
        /*0024*/ 	.byte	0x04, 0x12
        /*0026*/ 	.short	(.L_7 - .L_6)
	.align		4
.L_6:
        /*0028*/ 	.word	index@(triton_poi_fused_max_pool2d_with_indices_1)
        /*002c*/ 	.word	0x00000000
.L_7:


//--------------------- .nv.info.triton_poi_fused_max_pool2d_with_indices_1 --------------------------
	.section	.nv.info.triton_poi_fused_max_pool2d_with_indices_1,"",@"SHT_CUDA_INFO"
	.sectionflags	@""
	.align	4


	//----- nvinfo : EIATTR_CUDA_API_VERSION
	.align		4
        /*0000*/ 	.byte	0x04, 0x37
        /*0002*/ 	.short	(.L_9 - .L_8)
.L_8:
        /*0004*/ 	.word	0x0000007c


	//----- nvinfo : EIATTR_KPARAM_INFO
	.align		4
.L_9:
        /*0008*/ 	.byte	0x04, 0x17
        /*000a*/ 	.short	(.L_11 - .L_10)
.L_10:
        /*000c*/ 	.word	0x00000000
        /*0010*/ 	.short	0x0003
        /*0012*/ 	.short	0x0018
        /*0014*/ 	.byte	0x00, 0xf0, 0x11, 0x00


	//----- nvinfo : EIATTR_KPARAM_INFO
	.align		4
.L_11:
        /*0018*/ 	.byte	0x04, 0x17
        /*001a*/ 	.short	(.L_13 - .L_12)
.L_12:
        /*001c*/ 	.word	0x00000000
        /*0020*/ 	.short	0x0002
        /*0022*/ 	.short	0x0010
        /*0024*/ 	.byte	0x00, 0xf4, 0x21, 0x00


	//----- nvinfo : EIATTR_KPARAM_INFO
	.align		4
.L_13:
        /*0028*/ 	.byte	0x04, 0x17
        /*002a*/ 	.short	(.L_15 - .L_14)
.L_14:
        /*002c*/ 	.word	0x00000000
        /*0030*/ 	.short	0x0001
        /*0032*/ 	.short	0x0008
        /*0034*/ 	.byte	0x00, 0xf4, 0x21, 0x00


	//----- nvinfo : EIATTR_KPARAM_INFO
	.align		4
.L_15:
        /*0038*/ 	.byte	0x04, 0x17
        /*003a*/ 	.short	(.L_17 - .L_16)
.L_16:
        /*003c*/ 	.word	0x00000000
        /*0040*/ 	.short	0x0000
        /*0042*/ 	.short	0x0000
        /*0044*/ 	.byte	0x00, 0xf4, 0x21, 0x00


	//----- nvinfo : EIATTR_SPARSE_MMA_MASK
	.align		4
.L_17:
        /*0048*/ 	.byte	0x03, 0x50
        /*004a*/ 	.short	0x0000


	//----- nvinfo : EIATTR_MAXREG_COUNT
	.align		4
        /*004c*/ 	.byte	0x03, 0x1b
        /*004e*/ 	.short	0x00ff


	//----- nvinfo : EIATTR_EXIT_INSTR_OFFSETS
	.align		4
        /*0050*/ 	.byte	0x04, 0x1c
        /*0052*/ 	.short	(.L_19 - .L_18)


	//   ....[0]....
.L_18:
        /*0054*/ 	.word	0x00000d50


	//----- nvinfo : EIATTR_REQNTID
	.align		4
.L_19:
        /*0058*/ 	.byte	0x04, 0x10
        /*005a*/ 	.short	(.L_21 - .L_20)
.L_20:
        /*005c*/ 	.word	0x00000100
        /*0060*/ 	.word	0x00000001
        /*0064*/ 	.word	0x00000001


	//----- nvinfo : EIATTR_CBANK_PARAM_SIZE
	.align		4
.L_21:
        /*0068*/ 	.byte	0x03, 0x19
        /*006a*/ 	.short	0x001c


	//----- nvinfo : EIATTR_PARAM_CBANK
	.align		4
        /*006c*/ 	.byte	0x04, 0x0a
        /*006e*/ 	.short	(.L_23 - .L_22)
	.align		4
.L_22:
        /*0070*/ 	.word	index@(.nv.constant0.triton_poi_fused_max_pool2d_with_indices_1)
        /*0074*/ 	.short	0x0210
        /*0076*/ 	.short	0x001c


	//----- nvinfo : EIATTR_SW_WAR
	.align		4
.L_23:
        /*0078*/ 	.byte	0x04, 0x36
        /*007a*/ 	.short	(.L_25 - .L_24)
.L_24:
        /*007c*/ 	.word	0x00000008
.L_25:


//--------------------- .nv.callgraph             --------------------------
	.section	.nv.callgraph,"",@"SHT_CUDA_CALLGRAPH"
	.align	4
	.sectionentsize	8
	.align		4
        /*0000*/ 	.word	0x00000000
	.align		4
        /*0004*/ 	.word	0xffffffff
	.align		4
        /*0008*/ 	.word	0x00000000
	.align		4
        /*000c*/ 	.word	0xfffffffe
	.align		4
        /*0010*/ 	.word	0x00000000
	.align		4
        /*0014*/ 	.word	0xfffffffd
	.align		4
        /*0018*/ 	.word	0x00000000
	.align		4
        /*001c*/ 	.word	0xfffffffc


//--------------------- .text.triton_poi_fused_max_pool2d_with_indices_1 --------------------------
	.section	.text.triton_poi_fused_max_pool2d_with_indices_1,"ax",@progbits
	.align	128
        .global         triton_poi_fused_max_pool2d_with_indices_1
        .type           triton_poi_fused_max_pool2d_with_indices_1,@function
        .size           triton_poi_fused_max_pool2d_with_indices_1,(.L_x_1 - triton_poi_fused_max_pool2d_with_indices_1)
        .other          triton_poi_fused_max_pool2d_with_indices_1,@"STO_CUDA_ENTRY STV_DEFAULT"
triton_poi_fused_max_pool2d_with_indices_1:
.text.triton_poi_fused_max_pool2d_with_indices_1:
[----:B------:R-:W-:Y:S01]  /*0000*/  LDC R1, c[0x0][0x28] ;  /* 0x00000a00ff017b82 */ /* 0x000fe20000000800 */
[----:B------:R-:W1:Y:S01]  /*0010*/  S2R R0, SR_TID.X ;  /* 0x0000000000007919 */ /* 0x000e620000002100 */
[----:B------:R-:W-:Y:S01]  /*0020*/  CS2R R20, SRZ ;  /* 0x0000000000147805 */ /* 0x000fe2000001ff00 */
[----:B------:R-:W-:Y:S01]  /*0030*/  IMAD.MOV.U32 R19, RZ, RZ, RZ ;  /* 0x000000ffff137224 */ /* 0x000fe200078e00ff */
[----:B------:R-:W-:Y:S01]  /*0040*/  ULDC.64 UR4, c[0x0][0x208] ;  /* 0x0000820000047ab9 */ /* 0x000fe20000000a00 */
[----:B------:R-:W2:Y:S01]  /*0050*/  S2R R5, SR_CTAID.X ;  /* 0x0000000000057919 */ /* 0x000ea20000002500 */
[----:B------:R-:W-:Y:S01]  /*0060*/  IMAD.MOV.U32 R16, RZ, RZ, RZ ;  /* 0x000000ffff107224 */ /* 0x000fe200078e00ff */
[----:B------:R-:W-:Y:S01]  /*0070*/  ULDC.64 UR6, c[0x0][0x220] ;  /* 0x0000880000067ab9 */ /* 0x000fe20000000a00 */
[----:B-1----:R-:W-:Y:S01]  /*0080*/  IMAD.SHL.U32 R0, R0, 0x2, RZ ;  /* 0x0000000200007824 */ /* 0x002fe200078e00ff */
[----:B--2---:R-:W-:-:S04]  /*0090*/  SHF.R.S32.HI R3, RZ, 0x16, R5 ;  /* 0x00000016ff037819 */ /* 0x004fc80000011405 */
[----:B------:R-:W-:Y:S02]  /*00a0*/  LOP3.LUT R0, R0, 0x1fe, RZ, 0xc0, !PT ;  /* 0x000001fe00007812 */ /* 0x000fe400078ec0ff */
[----:B------:R-:W-:-:S03]  /*00b0*/  SGXT R3, R3, 0x1 ;  /* 0x000000010303781a */ /* 0x000fc60000000200 */
[----:B------:R-:W-:-:S04]  /*00c0*/  IMAD R14, R5, 0x200, R0 ;  /* 0x00000200050e7824 */ /* 0x000fc800078e0200 */
[----:B------:R-:W-:Y:S01]  /*00d0*/  VIADD R12, R14, 0x1 ;  /* 0x000000010e0c7836 */ /* 0x000fe20000000000 */
[----:B------:R-:W-:-:S04]  /*00e0*/  LEA.HI R0, R3, R14, RZ, 0x5 ;  /* 0x0000000e03007211 */ /* 0x000fc800078f28ff */
[----:B------:R-:W-:Y:S02]  /*00f0*/  SHF.R.S32.HI R18, RZ, 0x5, R0 ;  /* 0x00000005ff127819 */ /* 0x000fe40000011400 */
[----:B------:R-:W-:Y:S02]  /*0100*/  LEA.HI R4, R3, R12, RZ, 0x5 ;  /* 0x0000000c03047211 */ /* 0x000fe400078f28ff */
[----:B------:R-:W-:Y:S01]  /*0110*/  LEA.HI R6, R18, R18, RZ, 0x5 ;  /* 0x0000001212067211 */ /* 0x000fe200078f28ff */
[----:B------:R-:W1:Y:S01]  /*0120*/  LDC.64 R2, c[0x0][0x210] ;  /* 0x00008400ff027b82 */ /* 0x000e620000000a00 */
[----:B------:R-:W-:Y:S01]  /*0130*/  LOP3.LUT R13, R0, 0xffffffe0, RZ, 0xc0, !PT ;  /* 0xffffffe0000d7812 */ /* 0x000fe200078ec0ff */
[----:B------:R-:W-:Y:S01]  /*0140*/  IMAD.SHL.U32 R15, R18, 0x80, RZ ;  /* 0x00000080120f7824 */ /* 0x000fe200078e00ff */
[----:B------:R-:W-:Y:S01]  /*0150*/  LOP3.LUT R7, R6, 0xffffffe0, RZ, 0xc0, !PT ;  /* 0xffffffe006077812 */ /* 0x000fe200078ec0ff */
[----:B------:R-:W-:Y:S01]  /*0160*/  IMAD.MOV.U32 R0, RZ, RZ, RZ ;  /* 0x000000ffff007224 */ /* 0x000fe200078e00ff */
[----:B------:R-:W-:Y:S01]  /*0170*/  LOP3.LUT R5, R4, 0xffffffe0, RZ, 0xc0, !PT ;  /* 0xffffffe004057812 */ /* 0x000fe200078ec0ff */
[----:B------:R-:W-:-:S02]  /*0180*/  IMAD.IADD R13, R14, 0x1, -R13 ;  /* 0x000000010e0d7824 */ /* 0x000fc400078e0a0d */
[----:B------:R-:W-:Y:S02]  /*0190*/  IMAD.IADD R18, R18, 0x1, -R7 ;  /* 0x0000000112127824 */ /* 0x000fe400078e0a07 */
[----:B------:R-:W-:Y:S02]  /*01a0*/  IMAD.IADD R12, R12, 0x1, -R5 ;  /* 0x000000010c0c7824 */ /* 0x000fe400078e0a05 */
[--C-:B------:R-:W-:Y:S01]  /*01b0*/  IMAD R17, R13, 0x2, R15.reuse ;  /* 0x000000020d117824 */ /* 0x100fe200078e020f */
[----:B------:R-:W-:Y:S01]  /*01c0*/  ISETP.GT.AND P1, PT, R18, RZ, PT ;  /* 0x000000ff1200720c */ /* 0x000fe20003f24270 */
[C---:B------:R-:W-:Y:S02]  /*01d0*/  IMAD R15, R12.reuse, 0x2, R15 ;  /* 0x000000020c0f7824 */ /* 0x040fe400078e020f */
[----:B------:R-:W-:Y:S01]  /*01e0*/  VIADD R5, R17, 0xffffffbf ;  /* 0xffffffbf11057836 */ /* 0x000fe20000000000 */
[----:B------:R-:W-:Y:S01]  /*01f0*/  ISETP.GT.AND P3, PT, R13, RZ, P1 ;  /* 0x000000ff0d00720c */ /* 0x000fe20000f64270 */
[----:B------:R-:W-:Y:S01]  /*0200*/  VIADD R9, R15, 0xffffffbf ;  /* 0xffffffbf0f097836 */ /* 0x000fe20000000000 */
[----:B------:R-:W-:Y:S01]  /*0210*/  ISETP.GT.AND P2, PT, R13, -0x1, P1 ;  /* 0xffffffff0d00780c */ /* 0x000fe20000f44270 */
[----:B------:R-:W-:Y:S01]  /*0220*/  VIADD R11, R15, 0xffffffc0 ;  /* 0xffffffc00f0b7836 */ /* 0x000fe20000000000 */
[C---:B------:R-:W-:Y:S01]  /*0230*/  ISETP.GT.AND P4, PT, R12.reuse, RZ, P1 ;  /* 0x000000ff0c00720c */ /* 0x040fe20000f84270 */
[----:B------:R-:W-:Y:S01]  /*0240*/  VIADD R7, R17, 0xffffffc0 ;  /* 0xffffffc011077836 */ /* 0x000fe20000000000 */
[----:B------:R-:W-:Y:S01]  /*0250*/  ISETP.GT.AND P1, PT, R12, -0x1, P1 ;  /* 0xffffffff0c00780c */ /* 0x000fe20000f24270 */
[----:B-1----:R-:W-:-:S04]  /*0260*/  IMAD.WIDE R4, R5, 0x4, R2 ;  /* 0x0000000405047825 */ /* 0x002fc800078e0202 */
[--C-:B------:R-:W-:Y:S02]  /*0270*/  IMAD.WIDE R8, R9, 0x4, R2.reuse ;  /* 0x0000000409087825 */ /* 0x100fe400078e0202 */
[----:B------:R1:W2:Y:S02]  /*0280*/  @P3 LDG.E.EL R20, desc[UR4][R4.64] ;  /* 0x0000000404143981 */ /* 0x0002a4000c2e1900 */
[--C-:B------:R-:W-:Y:S02]  /*0290*/  IMAD.WIDE R10, R11, 0x4, R2.reuse ;  /* 0x000000040b0a7825 */ /* 0x100fe400078e0202 */
[----:B------:R-:W3:Y:S02]  /*02a0*/  @P4 LDG.E.EL R19, desc[UR4][R8.64] ;  /* 0x0000000408134981 */ /* 0x000ee4000c2e1900 */
[----:B------:R-:W-:Y:S02]  /*02b0*/  IMAD.WIDE R6, R7, 0x4, R2 ;  /* 0x0000000407067825 */ /* 0x000fe400078e0202 */
[----:B------:R4:W5:Y:S02]  /*02c0*/  @P1 LDG.E.EL R16, desc[UR4][R10.64] ;  /* 0x000000040a101981 */ /* 0x000964000c2e1900 */
[----:B------:R-:W-:-:S02]  /*02d0*/  VIADD R23, R15, 0xffffffc1 ;  /* 0xffffffc10f177836 */ /* 0x000fc40000000000 */
[----:B------:R-:W5:Y:S01]  /*02e0*/  @P2 LDG.E.EL R0, desc[UR4][R6.64] ;  /* 0x0000000406002981 */ /* 0x000f62000c2e1900 */
[----:B------:R-:W-:Y:S02]  /*02f0*/  VIADD R25, R17, 0xffffffc1 ;  /* 0xffffffc111197836 */ /* 0x000fe40000000000 */
[----:B------:R-:W-:Y:S01]  /*0300*/  IMAD.WIDE R22, R23, 0x4, R2 ;  /* 0x0000000417167825 */ /* 0x000fe200078e0202 */
[----:B------:R-:W-:-:S03]  /*0310*/  ISETP.GT.AND P0, PT, R18, -0x1, PT ;  /* 0xffffffff1200780c */ /* 0x000fc60003f04270 */
[----:B------:R-:W-:Y:S01]  /*0320*/  IMAD.MOV.U32 R26, RZ, RZ, RZ ;  /* 0x000000ffff1a7224 */ /* 0x000fe200078e00ff */
[----:B------:R4:W5:Y:S01]  /*0330*/  @P1 LDG.E.EL R21, desc[UR4][R22.64] ;  /* 0x0000000416151981 */ /* 0x000962000c2e1900 */
[----:B------:R-:W-:Y:S01]  /*0340*/  IMAD.WIDE R24, R25, 0x4, R2 ;  /* 0x0000000419187825 */ /* 0x000fe200078e0202 */
[----:B------:R-:W-:-:S03]  /*0350*/  ISETP.GT.AND P6, PT, R13, RZ, P0 ;  /* 0x000000ff0d00720c */ /* 0x000fc600007c4270 */
[----:B-1----:R-:W-:Y:S01]  /*0360*/  VIADD R5, R17, 0xffffffff ;  /* 0xffffffff11057836 */ /* 0x002fe20000000000 */
[----:B------:R-:W5:Y:S01]  /*0370*/  @P2 LDG.E.EL R26, desc[UR4][R24.64] ;  /* 0x00000004181a2981 */ /* 0x000f62000c2e1900 */
[----:B----4-:R-:W-:Y:S02]  /*0380*/  CS2R R10, SRZ ;  /* 0x00000000000a7805 */ /* 0x010fe4000001ff00 */
[----:B------:R-:W-:Y:S01]  /*0390*/  IMAD.WIDE R4, R5, 0x4, R2 ;  /* 0x0000000405047825 */ /* 0x000fe200078e0202 */
[----:B------:R-:W-:-:S05]  /*03a0*/  ISETP.GT.AND P0, PT, R12, RZ, P0 ;  /* 0x000000ff0c00720c */ /* 0x000fca0000704270 */
[----:B------:R-:W4:Y:S01]  /*03b0*/  @P6 LDG.E.EL R10, desc[UR4][R4.64] ;  /* 0x00000004040a6981 */ /* 0x000f22000c2e1900 */
[----:B0-----:R-:W-:Y:S02]  /*03c0*/  IMAD.MOV.U32 R22, RZ, RZ, RZ ;  /* 0x000000ffff167224 */ /* 0x001fe400078e00ff */
[----:B------:R-:W-:-:S05]  /*03d0*/  IMAD.WIDE R8, R15, 0x4, R2 ;  /* 0x000000040f087825 */ /* 0x000fca00078e0202 */
[----:B------:R-:W4:Y:S01]  /*03e0*/  @P0 LDG.E.EL R22, desc[UR4][R8.64+-0x4] ;  /* 0xfffffc0408160981 */ /* 0x000f22000c2e1900 */
[----:B------:R-:W-:-:S04]  /*03f0*/  VIADD R7, R17, 0x3f ;  /* 0x0000003f11077836 */ /* 0x000fc80000000000 */
[----:B------:R-:W-:-:S05]  /*0400*/  IMAD.WIDE R6, R7, 0x4, R2 ;  /* 0x0000000407067825 */ /* 0x000fca00078e0202 */
[----:B------:R0:W4:Y:S01]  /*0410*/  @P6 LDG.E.EL R11, desc[UR4][R6.64] ;  /* 0x00000004060b6981 */ /* 0x000122000c2e1900 */
[----:B------:R-:W-:Y:S01]  /*0420*/  LOP3.LUT R13, R18, R13, RZ, 0xfc, !PT ;  /* 0x0000000d120d7212 */ /* 0x000fe200078efcff */
[----:B0-----:R-:W-:Y:S01]  /*0430*/  IMAD.MOV.U32 R6, RZ, RZ, RZ ;  /* 0x000000ffff067224 */ /* 0x001fe200078e00ff */
[----:B--2---:R-:W-:Y:S02]  /*0440*/  SEL R23, R20, 0xff800000, P3 ;  /* 0xff80000014177807 */ /* 0x004fe40001800000 */
[----:B---3--:R-:W-:Y:S02]  /*0450*/  SEL R20, R19, 0xff800000, P4 ;  /* 0xff80000013147807 */ /* 0x008fe40002000000 */
[----:B-----5:R-:W-:Y:S02]  /*0460*/  SEL R19, R16, 0xff800000, P1 ;  /* 0xff80000010137807 */ /* 0x020fe40000800000 */
[----:B------:R-:W-:Y:S02]  /*0470*/  SEL R16, R0, 0xff800000, P2 ;  /* 0xff80000000107807 */ /* 0x000fe40001000000 */
[----:B------:R-:W-:-:S02]  /*0480*/  FSETP.GT.AND P4, PT, R19, R20, PT ;  /* 0x000000141300720b */ /* 0x000fc40003f84000 */
[----:B------:R-:W-:Y:S02]  /*0490*/  FSETP.GT.AND P5, PT, R16, R23, PT ;  /* 0x000000171000720b */ /* 0x000fe40003fa4000 */
[----:B------:R-:W-:-:S04]  /*04a0*/  SEL R4, R21, 0xff800000, P1 ;  /* 0xff80000015047807 */ /* 0x000fc80000800000 */
[----:B------:R-:W-:Y:S02]  /*04b0*/  FSETP.NAN.AND P1, PT, R4, R4, PT ;  /* 0x000000040400720b */ /* 0x000fe40003f28000 */
[----:B------:R-:W-:Y:S02]  /*04c0*/  SEL R5, R26, 0xff800000, P2 ;  /* 0xff8000001a057807 */ /* 0x000fe40001000000 */
[C---:B------:R-:W-:Y:S02]  /*04d0*/  FSETP.NAN.AND P2, PT, R19.reuse, R19, PT ;  /* 0x000000131300720b */ /* 0x040fe40003f48000 */
[----:B------:R-:W-:Y:S02]  /*04e0*/  FSETP.NAN.AND P3, PT, R16, R16, PT ;  /* 0x000000101000720b */ /* 0x000fe40003f68000 */
[----:B------:R-:W-:Y:S02]  /*04f0*/  @!P4 SEL R19, R19, R20, P2 ;  /* 0x000000141313c207 */ /* 0x000fe40001000000 */
[----:B------:R-:W-:-:S02]  /*0500*/  FSETP.NAN.AND P2, PT, R5, R5, PT ;  /* 0x000000050500720b */ /* 0x000fc40003f48000 */
[----:B------:R-:W-:Y:S02]  /*0510*/  @!P5 SEL R16, R16, R23, P3 ;  /* 0x000000171010d207 */ /* 0x000fe40001800000 */
[----:B------:R-:W-:Y:S02]  /*0520*/  FSETP.GEU.AND P3, PT, R19, R4, PT ;  /* 0x000000041300720b */ /* 0x000fe40003f6e000 */
[----:B----4-:R-:W-:Y:S02]  /*0530*/  SEL R10, R10, 0xff800000, P6 ;  /* 0xff8000000a0a7807 */ /* 0x010fe40003000000 */
[----:B------:R-:W-:Y:S02]  /*0540*/  @!P1 SEL R4, R4, R19, !P3 ;  /* 0x0000001304049207 */ /* 0x000fe40005800000 */
[----:B------:R-:W-:Y:S02]  /*0550*/  P2R R20, PR, RZ, 0x10 ;  /* 0x00000010ff147803 */ /* 0x000fe40000000000 */
[----:B------:R-:W-:-:S02]  /*0560*/  FSETP.NAN.AND P1, PT, R10, R10, PT ;  /* 0x0000000a0a00720b */ /* 0x000fc40003f28000 */
[----:B------:R-:W-:-:S04]  /*0570*/  FSETP.GEU.AND P4, PT, R16, R5, PT ;  /* 0x000000051000720b */ /* 0x000fc80003f8e000 */
[----:B------:R-:W-:Y:S02]  /*0580*/  @!P2 SEL R5, R5, R16, !P4 ;  /* 0x000000100505a207 */ /* 0x000fe40006000000 */
[----:B------:R-:W-:Y:S02]  /*0590*/  P2R R19, PR, RZ, 0x10 ;  /* 0x00000010ff137803 */ /* 0x000fe40000000000 */
[----:B------:R-:W-:Y:S02]  /*05a0*/  FSETP.GEU.AND P4, PT, R5, R10, PT ;  /* 0x0000000a0500720b */ /* 0x000fe40003f8e000 */
[----:B------:R-:W-:Y:S02]  /*05b0*/  SEL R7, R22, 0xff800000, P0 ;  /* 0xff80000016077807 */ /* 0x000fe40000000000 */
[----:B------:R-:W-:Y:S02]  /*05c0*/  @!P1 SEL R10, R10, R5, !P4 ;  /* 0x000000050a0a9207 */ /* 0x000fe40006000000 */
[----:B------:R-:W-:-:S02]  /*05d0*/  FSETP.NAN.AND P1, PT, R7, R7, PT ;  /* 0x000000070700720b */ /* 0x000fc40003f28000 */
[----:B------:R-:W-:-:S04]  /*05e0*/  FSETP.GEU.AND P2, PT, R4, R7, PT ;  /* 0x000000070400720b */ /* 0x000fc80003f4e000 */
[----:B------:R-:W-:-:S07]  /*05f0*/  P2R R21, PR, RZ, 0x4 ;  /* 0x00000004ff157803 */ /* 0x000fce0000000000 */
[----:B------:R-:W-:Y:S02]  /*0600*/  @!P1 SEL R7, R7, R4, !P2 ;  /* 0x0000000407079207 */ /* 0x000fe40005000000 */
[----:B------:R-:W-:Y:S01]  /*0610*/  ISETP.GT.AND P2, PT, R13, -0x1, PT ;  /* 0xffffffff0d00780c */ /* 0x000fe20003f44270 */
[----:B------:R-:W-:-:S12]  /*0620*/  IMAD.WIDE R4, R17, 0x4, R2 ;  /* 0x0000000411047825 */ /* 0x000fd800078e0202 */
[----:B------:R-:W2:Y:S01]  /*0630*/  @P2 LDG.E.EL R6, desc[UR4][R4.64] ;  /* 0x0000000404062981 */ /* 0x000ea2000c2e1900 */
[----:B------:R-:W-:Y:S02]  /*0640*/  SEL R0, R11, 0xff800000, P6 ;  /* 0xff8000000b007807 */ /* 0x000fe40003000000 */
[----:B------:R-:W-:Y:S02]  /*0650*/  P2R R16, PR, RZ, 0x10 ;  /* 0x00000010ff107803 */ /* 0x000fe40000000000 */
[----:B------:R-:W-:Y:S02]  /*0660*/  LOP3.LUT R12, R18, R12, RZ, 0xfc, !PT ;  /* 0x0000000c120c7212 */ /* 0x000fe400078efcff */
[----:B--2---:R-:W-:-:S04]  /*0670*/  SEL R11, R6, 0xff800000, P2 ;  /* 0xff800000060b7807 */ /* 0x004fc80001000000 */
[-C--:B------:R-:W-:Y:S02]  /*0680*/  FSETP.NAN.AND P1, PT, R11, R11.reuse, PT ;  /* 0x0000000b0b00720b */ /* 0x080fe40003f28000 */
[----:B------:R-:W-:Y:S01]  /*0690*/  FSETP.GEU.AND P4, PT, R10, R11, PT ;  /* 0x0000000b0a00720b */ /* 0x000fe20003f8e000 */
[----:B------:R-:W-:-:S10]  /*06a0*/  IMAD.MOV.U32 R6, RZ, RZ, RZ ;  /* 0x000000ffff067224 */ /* 0x000fd400078e00ff */
[----:B------:R-:W-:Y:S02]  /*06b0*/  @!P1 SEL R11, R11, R10, !P4 ;  /* 0x0000000a0b0b9207 */ /* 0x000fe40006000000 */
[----:B------:R-:W-:-:S13]  /*06c0*/  ISETP.GT.AND P1, PT, R12, -0x1, PT ;  /* 0xffffffff0c00780c */ /* 0x000fda0003f24270 */
[----:B------:R-:W2:Y:S01]  /*06d0*/  @P1 LDG.E.EL R6, desc[UR4][R8.64] ;  /* 0x0000000408061981 */ /* 0x000ea2000c2e1900 */
[----:B------:R-:W-:Y:S02]  /*06e0*/  P2R R13, PR, RZ, 0x10 ;  /* 0x00000010ff0d7803 */ /* 0x000fe40000000000 */
[----:B--2---:R-:W-:-:S04]  /*06f0*/  SEL R6, R6, 0xff800000, P1 ;  /* 0xff80000006067807 */ /* 0x004fc80000800000 */
[-C--:B------:R-:W-:Y:S02]  /*0700*/  FSETP.NAN.AND P6, PT, R6, R6.reuse, PT ;  /* 0x000000060600720b */ /* 0x080fe40003fc8000 */
[----:B------:R-:W-:-:S11]  /*0710*/  FSETP.GEU.AND P4, PT, R7, R6, PT ;  /* 0x000000060700720b */ /* 0x000fd60003f8e000 */
[----:B------:R-:W-:Y:S01]  /*0720*/  @!P6 SEL R6, R6, R7, !P4 ;  /* 0x000000070606e207 */ /* 0x000fe20006000000 */
[----:B------:R-:W-:-:S06]  /*0730*/  IMAD.MOV.U32 R7, RZ, RZ, RZ ;  /* 0x000000ffff077224 */ /* 0x000fcc00078e00ff */
        /* <DEDUP_REMOVED lines=8> */
[----:B------:R-:W-:Y:S01]  /*07c0*/  P2R R10, PR, RZ, 0x10 ;  /* 0x00000010ff0a7803 */ /* 0x000fe20000000000 */
[----:B------:R-:W-:-:S04]  /*07d0*/  VIADD R5, R15, 0x3f ;  /* 0x0000003f0f057836 */ /* 0x000fc80000000000 */
[----:B------:R-:W-:Y:S01]  /*07e0*/  IMAD.WIDE R4, R5, 0x4, R2 ;  /* 0x0000000405047825 */ /* 0x000fe200078e0202 */
[----:B--2---:R-:W-:-:S04]  /*07f0*/  SEL R11, R11, 0xff800000, P1 ;  /* 0xff8000000b0b7807 */ /* 0x004fc80000800000 */
[-C--:B------:R-:W-:Y:S02]  /*0800*/  FSETP.NAN.AND P6, PT, R11, R11.reuse, PT ;  /* 0x0000000b0b00720b */ /* 0x080fe40003fc8000 */
[----:B------:R-:W-:-:S11]  /*0810*/  FSETP.GEU.AND P4, PT, R6, R11, PT ;  /* 0x0000000b0600720b */ /* 0x000fd60003f8e000 */
[----:B------:R-:W-:Y:S01]  /*0820*/  @!P6 SEL R11, R11, R6, !P4 ;  /* 0x000000060b0be207 */ /* 0x000fe20006000000 */
[----:B------:R-:W-:-:S06]  /*0830*/  IMAD.MOV.U32 R6, RZ, RZ, RZ ;  /* 0x000000ffff067224 */ /* 0x000fcc00078e00ff */
[----:B------:R-:W2:Y:S01]  /*0840*/  @P0 LDG.E.EL R6, desc[UR4][R4.64] ;  /* 0x0000000404060981 */ /* 0x000ea2000c2e1900 */
[----:B------:R-:W-:Y:S01]  /*0850*/  FSETP.NAN.AND P6, PT, R0, R0, PT ;  /* 0x000000000000720b */ /* 0x000fe20003fc8000 */
[----:B------:R-:W-:-:S04]  /*0860*/  VIADD R9, R17, 0x40 ;  /* 0x0000004011097836 */ /* 0x000fc80000000000 */
[----:B------:R-:W-:Y:S01]  /*0870*/  IMAD.WIDE R8, R9, 0x4, R2 ;  /* 0x0000000409087825 */ /* 0x000fe200078e0202 */
[----:B--2---:R-:W-:Y:S02]  /*0880*/  SEL R6, R6, 0xff800000, P0 ;  /* 0xff80000006067807 */ /* 0x004fe40000000000 */
[----:B------:R-:W-:-:S05]  /*0890*/  FSETP.GEU.AND P0, PT, R7, R0, PT ;  /* 0x000000000700720b */ /* 0x000fca0003f0e000 */
[----:B------:R-:W-:Y:S01]  /*08a0*/  @!P6 SEL R0, R0, R7, !P0 ;  /* 0x000000070000e207 */ /* 0x000fe20004000000 */
[----:B------:R-:W-:-:S06]  /*08b0*/  IMAD.MOV.U32 R7, RZ, RZ, RZ ;  /* 0x000000ffff077224 */ /* 0x000fcc00078e00ff */
[----:B------:R-:W2:Y:S01]  /*08c0*/  @P2 LDG.E.EL R7, desc[UR4][R8.64] ;  /* 0x0000000408072981 */ /* 0x000ea2000c2e1900 */
[----:B------:R-:W-:Y:S01]  /*08d0*/  P2R R18, PR, RZ, 0x10 ;  /* 0x00000010ff127803 */ /* 0x000fe20000000000 */
[----:B------:R-:W-:Y:S01]  /*08e0*/  VIADD R5, R15, 0x40 ;  /* 0x000000400f057836 */ /* 0x000fe20000000000 */
[----:B--2---:R-:W-:-:S04]  /*08f0*/  SEL R7, R7, 0xff800000, P2 ;  /* 0xff80000007077807 */ /* 0x004fc80001000000 */
[-C--:B------:R-:W-:Y:S02]  /*0900*/  FSETP.NAN.AND P4, PT, R7, R7.reuse, PT ;  /* 0x000000070700720b */ /* 0x080fe40003f88000 */
[----:B------:R-:W-:-:S11]  /*0910*/  FSETP.GEU.AND P6, PT, R0, R7, PT ;  /* 0x000000070000720b */ /* 0x000fd60003fce000 */
[----:B------:R-:W-:Y:S02]  /*0920*/  @!P4 SEL R7, R7, R0, !P6 ;  /* 0x000000000707c207 */ /* 0x000fe40007000000 */
[----:B------:R-:W-:Y:S02]  /*0930*/  SEL R0, RZ, 0x1, !P5 ;  /* 0x00000001ff007807 */ /* 0x000fe40006800000 */
[----:B------:R-:W-:Y:S02]  /*0940*/  FSETP.NAN.AND P5, PT, R6, R6, PT ;  /* 0x000000060600720b */ /* 0x000fe40003fa8000 */
[----:B------:R-:W-:-:S04]  /*0950*/  ISETP.NE.AND P4, PT, R20, RZ, PT ;  /* 0x000000ff1400720c */ /* 0x000fc80003f85270 */
[----:B------:R-:W-:Y:S02]  /*0960*/  SEL R4, RZ, 0x1, !P4 ;  /* 0x00000001ff047807 */ /* 0x000fe40006000000 */
[----:B------:R-:W-:-:S05]  /*0970*/  FSETP.GEU.AND P4, PT, R11, R6, PT ;  /* 0x000000060b00720b */ /* 0x000fca0003f8e000 */
[----:B------:R-:W-:Y:S02]  /*0980*/  @!P5 SEL R6, R6, R11, !P4 ;  /* 0x0000000b0606d207 */ /* 0x000fe40006000000 */
[----:B------:R-:W-:Y:S02]  /*0990*/  ISETP.NE.AND P5, PT, R19, RZ, PT ;  /* 0x000000ff1300720c */ /* 0x000fe40003fa5270 */
[----:B------:R-:W-:Y:S02]  /*09a0*/  SEL R8, R4, 0x2, P3 ;  /* 0x0000000204087807 */ /* 0x000fe40001800000 */
[----:B------:R-:W-:Y:S01]  /*09b0*/  SEL R11, R0, 0x2, P5 ;  /* 0x00000002000b7807 */ /* 0x000fe20002800000 */
[----:B------:R-:W-:Y:S02]  /*09c0*/  IMAD.MOV.U32 R0, RZ, RZ, RZ ;  /* 0x000000ffff007224 */ /* 0x000fe400078e00ff */
[----:B------:R-:W-:-:S05]  /*09d0*/  IMAD.WIDE R4, R5, 0x4, R2 ;  /* 0x0000000405047825 */ /* 0x000fca00078e0202 */
[----:B------:R-:W2:Y:S01]  /*09e0*/  @P1 LDG.E.EL R0, desc[UR4][R4.64] ;  /* 0x0000000404001981 */ /* 0x000ea2000c2e1900 */
[----:B------:R-:W-:Y:S02]  /*09f0*/  P2R R22, PR, RZ, 0x1 ;  /* 0x00000001ff167803 */ /* 0x000fe40000000000 */
[----:B------:R-:W-:-:S04]  /*0a00*/  ISETP.NE.AND P0, PT, R12, RZ, PT ;  /* 0x000000ff0c00720c */ /* 0x000fc80003f05270 */
[----:B------:R-:W-:Y:S02]  /*0a10*/  P2R R12, PR, RZ, 0x1 ;  /* 0x00000001ff0c7803 */ /* 0x000fe40000000000 */
[----:B------:R-:W-:-:S04]  /*0a20*/  ISETP.NE.AND P0, PT, R13, RZ, PT ;  /* 0x000000ff0d00720c */ /* 0x000fc80003f05270 */
[----:B------:R-:W-:Y:S02]  /*0a30*/  P2R R13, PR, RZ, 0x1 ;  /* 0x00000001ff0d7803 */ /* 0x000fe40000000000 */
[----:B------:R-:W-:-:S04]  /*0a40*/  ISETP.NE.AND P0, PT, R21, RZ, PT ;  /* 0x000000ff1500720c */ /* 0x000fc80003f05270 */
[----:B------:R-:W-:Y:S02]  /*0a50*/  P2R R21, PR, RZ, 0x1 ;  /* 0x00000001ff157803 */ /* 0x000fe40000000000 */
[----:B------:R-:W-:Y:S01]  /*0a60*/  ISETP.NE.AND P0, PT, R16, RZ, PT ;  /* 0x000000ff1000720c */ /* 0x000fe20003f05270 */
[----:B------:R-:W-:-:S03]  /*0a70*/  VIADD R9, R17, 0x41 ;  /* 0x0000004111097836 */ /* 0x000fc60000000000 */
[----:B------:R-:W-:Y:S02]  /*0a80*/  SEL R11, R11, 0x3, P0 ;  /* 0x000000030b0b7807 */ /* 0x000fe40000000000 */
[----:B------:R-:W-:-:S04]  /*0a90*/  ISETP.NE.AND P0, PT, R21, RZ, PT ;  /* 0x000000ff1500720c */ /* 0x000fc80003f05270 */
[----:B------:R-:W-:Y:S01]  /*0aa0*/  SEL R16, R8, 0x3, P0 ;  /* 0x0000000308107807 */ /* 0x000fe20000000000 */
[----:B------:R-:W-:Y:S01]  /*0ab0*/  IMAD.WIDE R8, R9, 0x4, R2 ;  /* 0x0000000409087825 */ /* 0x000fe200078e0202 */
[----:B--2---:R-:W-:-:S04]  /*0ac0*/  SEL R0, R0, 0xff800000, P1 ;  /* 0xff80000000007807 */ /* 0x004fc80000800000 */
[-C--:B------:R-:W-:Y:S02]  /*0ad0*/  FSETP.NAN.AND P3, PT, R0, R0.reuse, PT ;  /* 0x000000000000720b */ /* 0x080fe40003f68000 */
[----:B------:R-:W-:-:S11]  /*0ae0*/  FSETP.GEU.AND P5, PT, R6, R0, PT ;  /* 0x000000000600720b */ /* 0x000fd60003fae000 */
[----:B------:R-:W-:Y:S01]  /*0af0*/  @!P3 SEL R0, R0, R6, !P5 ;  /* 0x000000060000b207 */ /* 0x000fe20006800000 */
[----:B------:R-:W-:-:S06]  /*0b00*/  IMAD.MOV.U32 R6, RZ, RZ, RZ ;  /* 0x000000ffff067224 */ /* 0x000fcc00078e00ff */
[----:B------:R-:W2:Y:S01]  /*0b10*/  @P2 LDG.E.EL R6, desc[UR4][R8.64] ;  /* 0x0000000408062981 */ /* 0x000ea2000c2e1900 */
[----:B------:R-:W-:Y:S01]  /*0b20*/  ISETP.NE.AND P0, PT, R13, RZ, PT ;  /* 0x000000ff0d00720c */ /* 0x000fe20003f05270 */
[----:B------:R-:W-:Y:S01]  /*0b30*/  IMAD.MOV.U32 R5, RZ, RZ, RZ ;  /* 0x000000ffff057224 */ /* 0x000fe200078e00ff */
[----:B--2---:R-:W-:Y:S02]  /*0b40*/  SEL R4, R6, 0xff800000, P2 ;  /* 0xff80000006047807 */ /* 0x004fe40001000000 */
[----:B------:R-:W-:Y:S01]  /*0b50*/  SEL R6, R11, 0x4, P0 ;  /* 0x000000040b067807 */ /* 0x000fe20000000000 */
[----:B------:R-:W-:Y:S01]  /*0b60*/  VIADD R11, R15, 0x41 ;  /* 0x000000410f0b7836 */ /* 0x000fe20000000000 */
[----:B------:R-:W-:-:S03]  /*0b70*/  ISETP.NE.AND P2, PT, R10, RZ, PT ;  /* 0x000000ff0a00720c */ /* 0x000fc60003f45270 */
[----:B------:R-:W-:Y:S01]  /*0b80*/  IMAD.WIDE R10, R11, 0x4, R2 ;  /* 0x000000040b0a7825 */ /* 0x000fe200078e0202 */
[----:B------:R-:W-:Y:S01]  /*0b90*/  ISETP.NE.AND P0, PT, R12, RZ, PT ;  /* 0x000000ff0c00720c */ /* 0x000fe20003f05270 */
[----:B------:R-:W0:Y:S03]  /*0ba0*/  LDC.64 R2, c[0x0][0x218] ;  /* 0x00008600ff027b82 */ /* 0x000e260000000a00 */
[----:B------:R1:W2:Y:S01]  /*0bb0*/  @P1 LDG.E.EL R5, desc[UR4][R10.64] ;  /* 0x000000040a051981 */ /* 0x0002a2000c2e1900 */
[----:B------:R-:W-:Y:S02]  /*0bc0*/  SEL R16, R16, 0x4, P0 ;  /* 0x0000000410107807 */ /* 0x000fe40000000000 */
[----:B------:R-:W-:Y:S02]  /*0bd0*/  ISETP.NE.AND P3, PT, R18, RZ, PT ;  /* 0x000000ff1200720c */ /* 0x000fe40003f65270 */
[----:B------:R-:W-:-:S02]  /*0be0*/  ISETP.NE.AND P0, PT, R22, RZ, PT ;  /* 0x000000ff1600720c */ /* 0x000fc40003f05270 */
[----:B------:R-:W-:Y:S02]  /*0bf0*/  SEL R6, R6, 0x5, P2 ;  /* 0x0000000506067807 */ /* 0x000fe40001000000 */
[----:B------:R-:W-:Y:S02]  /*0c00*/  SEL R16, R16, 0x5, P3 ;  /* 0x0000000510107807 */ /* 0x000fe40001800000 */
[----:B------:R-:W-:Y:S02]  /*0c10*/  SEL R6, R6, 0x6, P0 ;  /* 0x0000000606067807 */ /* 0x000fe40000000000 */
[----:B------:R-:W-:Y:S02]  /*0c20*/  SEL R16, R16, 0x6, P4 ;  /* 0x0000000610107807 */ /* 0x000fe40002000000 */
[----:B------:R-:W-:Y:S02]  /*0c30*/  SEL R6, R6, 0x7, P6 ;  /* 0x0000000706067807 */ /* 0x000fe40003000000 */
[----:B------:R-:W-:-:S02]  /*0c40*/  FSETP.GEU.AND P2, PT, R7, R4, PT ;  /* 0x000000040700720b */ /* 0x000fc40003f4e000 */
[----:B------:R-:W-:Y:S02]  /*0c50*/  SEL R16, R16, 0x7, P5 ;  /* 0x0000000710107807 */ /* 0x000fe40002800000 */
[----:B------:R-:W-:Y:S02]  /*0c60*/  SEL R6, R6, 0x8, P2 ;  /* 0x0000000806067807 */ /* 0x000fe40001000000 */
[----:B------:R-:W-:Y:S02]  /*0c70*/  IADD3 R8, P4, R14, UR6, RZ ;  /* 0x000000060e087c10 */ /* 0x000fe4000ff9e0ff */
[----:B-1----:R-:W-:Y:S01]  /*0c80*/  LOP3.LUT R11, R6, 0xff, RZ, 0xc0, !PT ;  /* 0x000000ff060b7812 */ /* 0x002fe200078ec0ff */
[C---:B0-----:R-:W-:Y:S01]  /*0c90*/  IMAD.WIDE R2, R14.reuse, 0x4, R2 ;  /* 0x000000040e027825 */ /* 0x041fe200078e0202 */
[----:B------:R-:W-:Y:S02]  /*0ca0*/  LEA.HI.X.SX32 R9, R14, UR7, 0x1, P4 ;  /* 0x000000070e097c11 */ /* 0x000fe4000a0f0eff */
[----:B--2---:R-:W-:-:S02]  /*0cb0*/  SEL R5, R5, 0xff800000, P1 ;  /* 0xff80000005057807 */ /* 0x004fc40000800000 */
[----:B------:R-:W-:Y:S02]  /*0cc0*/  FSETP.NAN.AND P1, PT, R4, R4, PT ;  /* 0x000000040400720b */ /* 0x000fe40003f28000 */
[-C--:B------:R-:W-:Y:S02]  /*0cd0*/  FSETP.NAN.AND P0, PT, R5, R5.reuse, PT ;  /* 0x000000050500720b */ /* 0x080fe40003f08000 */
[----:B------:R-:W-:-:S04]  /*0ce0*/  FSETP.GEU.AND P3, PT, R0, R5, PT ;  /* 0x000000050000720b */ /* 0x000fc80003f6e000 */
[----:B------:R-:W-:-:S05]  /*0cf0*/  SEL R16, R16, 0x8, P3 ;  /* 0x0000000810107807 */ /* 0x000fca0001800000 */
[----:B------:R-:W-:Y:S01]  /*0d00*/  @!P1 SEL R4, R4, R7, !P2 ;  /* 0x0000000704049207 */ /* 0x000fe20005000000 */
[----:B------:R-:W-:Y:S01]  /*0d10*/  IMAD R11, R16, 0x100, R11 ;  /* 0x00000100100b7824 */ /* 0x000fe200078e020b */
[----:B------:R-:W-:-:S05]  /*0d20*/  @!P0 SEL R5, R5, R0, !P3 ;  /* 0x0000000005058207 */ /* 0x000fca0005800000 */
[----:B------:R-:W-:Y:S04]  /*0d30*/  STG.E.64 desc[UR4][R2.64], R4 ;  /* 0x0000000402007986 */ /* 0x000fe8000c101b04 */
[----:B------:R-:W-:Y:S01]  /*0d40*/  STG.E.U16 desc[UR4][R8.64], R11 ;  /* 0x0000000b08007986 */ /* 0x000fe2000c101504 */
[----:B------:R-:W-:Y:S05]  /*0d50*/  EXIT ;  /* 0x000000000000794d */ /* 0x000fea0003800000 */
.L_x_0:
[----:B------:R-:W-:-:S00]  /*0d60*/  BRA `(.L_x_0) ;  /* 0xfffffffc00fc7947 */ /* 0x000fc0000383ffff */
[----:B------:R-:W-:-:S00]  /*0d70*/  NOP ;  /* 0x0000000000007918 */ /* 0x000fc00000000000 */
        /* <DEDUP_REMOVED lines=8> */
.L_x_1:


//--------------------- .nv.constant0.triton_poi_fused_max_pool2d_with_indices_1 --------------------------
	.section	.nv.constant0.triton_poi_fused_max_pool2d_with_indices_1,"a",@progbits
	.sectionflags	@""
	.align	4
.nv.constant0.triton_poi_fused_max_pool2d_with_indices_1:
	.zero		556
